//
// Generated by NVIDIA NVVM Compiler
//
// Compiler Build ID: CL-36424714
// Cuda compilation tools, release 13.0, V13.0.88
// Based on NVVM 20.0.0
//

.version 9.0
.target sm_100
.address_size 64

	// .globl	AddOneKernel

.visible .entry AddOneKernel(
	.param .u64 .ptr .align 1 AddOneKernel_param_0
)
{
	.reg .b32 	%r<5>;
	.reg .b32 	%f<3>;
	.reg .b64 	%rd<5>;

	ld.param.u64 	%rd1, [AddOneKernel_param_0];
	cvta.to.global.u64 	%rd2, %rd1;
	mov.u32 	%r1, %ctaid.x;
	mov.u32 	%r2, %ntid.x;
	mov.u32 	%r3, %tid.x;
	mad.lo.s32 	%r4, %r1, %r2, %r3;
	mul.wide.s32 	%rd3, %r4, 4;
	add.s64 	%rd4, %rd2, %rd3;
	ld.global.f32 	%f1, [%rd4];
	add.f32 	%f2, %f1, 0f3F800000;
	st.global.f32 	[%rd4], %f2;
	ret;

}


// ===== COMPILED SASS (sm_100) =====

	.target	sm_100

	.elftype	@"ET_EXEC"


//--------------------- .note.nv.tkinfo           --------------------------
	.section	.note.nv.tkinfo,"",@"SHT_NOTE"
	.sectionflags	@"SHF_NOTE_NV_TKINFO"
	.tkinfo
        /*0018*/ 	.word	0x00000002
        /*0030*/ 	.string	""
        /*0030*/ 	.string	"ptxas"
        /*0030*/ 	.string	"Cuda compilation tools, release 13.0, V13.0.88"
        /*0030*/ 	.string	"Build cuda_13.0.r13.0/compiler.36424714_0"
        /*0030*/ 	.string	"-arch sm_100 -m 64 "



//--------------------- .note.nv.cuinfo           --------------------------
	.section	.note.nv.cuinfo,"",@"SHT_NOTE"
	.sectionflags	@"SHF_NOTE_NV_CUINFO"
        /*0018*/ 	.short	0x0002
        /*001a*/ 	.short	0x0064
        /*001c*/ 	.short	0x0082
	.zero		2


//--------------------- .nv.info                  --------------------------
	.section	.nv.info,"",@"SHT_CUDA_INFO"
	.align	4


	//----- nvinfo : EIATTR_REGCOUNT
	.align		4
        /*0000*/ 	.byte	0x04, 0x2f
        /*0002*/ 	.short	(.L_1 - .L_0)
	.align		4
.L_0:
        /*0004*/ 	.word	index@(AddOneKernel)
        /*0008*/ 	.word	0x00000008


	//----- nvinfo : EIATTR_FRAME_SIZE
	.align		4
.L_1:
        /*000c*/ 	.byte	0x04, 0x11
        /*000e*/ 	.short	(.L_3 - .L_2)
	.align		4
.L_2:
        /*0010*/ 	.word	index@(AddOneKernel)
        /*0014*/ 	.word	0x00000000


	//----- nvinfo : EIATTR_MIN_STACK_SIZE
	.align		4
.L_3:
        /*0018*/ 	.byte	0x04, 0x12
        /*001a*/ 	.short	(.L_5 - .L_4)
	.align		4
.L_4:
        /*001c*/ 	.word	index@(AddOneKernel)
        /*0020*/ 	.word	0x00000000
.L_5:


//--------------------- .nv.compat                --------------------------
	.section	.nv.compat,"",@"SHT_CUDA_COMPAT_INFO"
	.align	4
        /*0000*/ 	.byte	0x02, 0x09, 0x00, 0x00, 0x02, 0x02, 0x01, 0x00, 0x02, 0x05, 0x05, 0x00, 0x03, 0x07, 0x01, 0x01
        /*0010*/ 	.byte	0x02, 0x03, 0x00, 0x00, 0x02, 0x06, 0x01, 0x00, 0x04, 0x0b, 0x08, 0x00, 0x09, 0x00, 0x00, 0x00
        /*0020*/ 	.byte	0x00, 0x00, 0x00, 0x00


//--------------------- .nv.info.AddOneKernel     --------------------------
	.section	.nv.info.AddOneKernel,"",@"SHT_CUDA_INFO"
	.sectionflags	@""
	.align	4


	//----- nvinfo : EIATTR_CUDA_API_VERSION
	.align		4
        /*0000*/ 	.byte	0x04, 0x37
        /*0002*/ 	.short	(.L_7 - .L_6)
.L_6:
        /*0004*/ 	.word	0x00000082


	//----- nvinfo : EIATTR_KPARAM_INFO
	.align		4
.L_7:
        /*0008*/ 	.byte	0x04, 0x17
        /*000a*/ 	.short	(.L_9 - .L_8)
.L_8:
        /*000c*/ 	.word	0x00000000
        /*0010*/ 	.short	0x0000
        /*0012*/ 	.short	0x0000
        /*0014*/ 	.byte	0x00, 0xf5, 0x21, 0x00


	//----- nvinfo : EIATTR_SPARSE_MMA_MASK
	.align		4
.L_9:
        /*0018*/ 	.byte	0x03, 0x50
        /*001a*/ 	.short	0x0000


	//----- nvinfo : EIATTR_MAXREG_COUNT
	.align		4
        /*001c*/ 	.byte	0x03, 0x1b
        /*001e*/ 	.short	0x00ff


	//----- nvinfo : EIATTR_MERCURY_ISA_VERSION
	.align		4
        /*0020*/ 	.byte	0x03, 0x5f
        /*0022*/ 	.short	0x0101


	//----- nvinfo : EIATTR_VRC_CTA_INIT_COUNT
	.align		4
        /*0024*/ 	.byte	0x02, 0x4a
	.zero		1
	.zero		1


	//----- nvinfo : EIATTR_EXIT_INSTR_OFFSETS
	.align		4
        /*0028*/ 	.byte	0x04, 0x1c
        /*002a*/ 	.short	(.L_11 - .L_10)


	//   ....[0]....
.L_10:
        /*002c*/ 	.word	0x000000b0


	//----- nvinfo : EIATTR_CBANK_PARAM_SIZE
	.align		4
.L_11:
        /*0030*/ 	.byte	0x03, 0x19
        /*0032*/ 	.short	0x0008


	//----- nvinfo : EIATTR_PARAM_CBANK
	.align		4
        /*0034*/ 	.byte	0x04, 0x0a
        /*0036*/ 	.short	(.L_13 - .L_12)
	.align		4
.L_12:
        /*0038*/ 	.word	index@(.nv.constant0.AddOneKernel)
        /*003c*/ 	.short	0x0380
        /*003e*/ 	.short	0x0008


	//----- nvinfo : EIATTR_SW_WAR
	.align		4
.L_13:
        /*0040*/ 	.byte	0x04, 0x36
        /*0042*/ 	.short	(.L_15 - .L_14)
.L_14:
        /*0044*/ 	.word	0x00000008
.L_15:


//--------------------- .nv.callgraph             --------------------------
	.section	.nv.callgraph,"",@"SHT_CUDA_CALLGRAPH"
	.align	4
	.sectionentsize	8
	.align		4
        /*0000*/ 	.word	0x00000000
	.align		4
        /*0004*/ 	.word	0xffffffff
	.align		4
        /*0008*/ 	.word	0x00000000
	.align		4
        /*000c*/ 	.word	0xfffffffe
	.align		4
        /*0010*/ 	.word	0x00000000
	.align		4
        /*0014*/ 	.word	0xfffffffd
	.align		4
        /*0018*/ 	.word	0x00000000
	.align		4
        /*001c*/ 	.word	0xfffffffc


//--------------------- .text.AddOneKernel        --------------------------
	.section	.text.AddOneKernel,"ax",@progbits
	.align	128
        .global         AddOneKernel
        .type           AddOneKernel,@function
        .size           AddOneKernel,(.L_x_1 - AddOneKernel)
        .other          AddOneKernel,@"STO_CUDA_ENTRY STV_DEFAULT"
AddOneKernel:
.text.AddOneKernel:
[----:B------:R-:W-:Y:S01]  /*0000*/  LDC R1, c[0x0][0x37c] ;  /* 0x0000df00ff017b82 */ /* 0x000fe20000000800 */
[----:B------:R-:W0:Y:S07]  /*0010*/  S2R R0, SR_TID.X ;  /* 0x0000000000007919 */ /* 0x000e2e0000002100 */
[----:B------:R-:W0:Y:S01]  /*0020*/  S2UR UR6, SR_CTAID.X ;  /* 0x00000000000679c3 */ /* 0x000e220000002500 */
[----:B------:R-:W1:Y:S07]  /*0030*/  LDCU.64 UR4, c[0x0][0x358] ;  /* 0x00006b00ff0477ac */ /* 0x000e6e0008000a00 */
[----:B------:R-:W0:Y:S08]  /*0040*/  LDC R5, c[0x0][0x360] ;  /* 0x0000d800ff057b82 */ /* 0x000e300000000800 */
[----:B------:R-:W2:Y:S01]  /*0050*/  LDC.64 R2, c[0x0][0x380] ;  /* 0x0000e000ff027b82 */ /* 0x000ea20000000a00 */
[----:B0-----:R-:W-:-:S04]  /*0060*/  IMAD R5, R5, UR6, R0 ;  /* 0x0000000605057c24 */ /* 0x001fc8000f8e0200 */
[----:B--2---:R-:W-:-:S05]  /*0070*/  IMAD.WIDE R2, R5, 0x4, R2 ;  /* 0x0000000405027825 */ /* 0x004fca00078e0202 */
[----:B-1----:R-:W2:Y:S02]  /*0080*/  LDG.E R0, desc[UR4][R2.64] ;  /* 0x0000000402007981 */ /* 0x002ea4000c1e1900 */
[----:B--2---:R-:W-:-:S05]  /*0090*/  FADD R5, R0, 1 ;  /* 0x3f80000000057421 */ /* 0x004fca0000000000 */
[----:B------:R-:W-:Y:S01]  /*00a0*/  STG.E desc[UR4][R2.64], R5 ;  /* 0x0000000502007986 */ /* 0x000fe2000c101904 */
[----:B------:R-:W-:Y:S05]  /*00b0*/  EXIT ;  /* 0x000000000000794d */ /* 0x000fea0003800000 */
.L_x_0:
[----:B------:R-:W-:-:S00]  /*00c0*/  BRA `(.L_x_0) ;  /* 0xfffffffc00fc7947 */ /* 0x000fc0000383ffff */
[----:B------:R-:W-:-:S00]  /*00d0*/  NOP ;  /* 0x0000000000007918 */ /* 0x000fc00000000000 */
        /* <DEDUP_REMOVED lines=10> */
.L_x_1:


//--------------------- .nv.shared.reserved.0     --------------------------
	.section	.nv.shared.reserved.0,"aw",@nobits
	.weak		__nv_reservedSMEM_offset_0_alias
	.size		__nv_reservedSMEM_offset_0_alias, 0, 64
	.other		__nv_reservedSMEM_offset_0_alias,@"STO_CUDA_RESERVED_SHARED STV_DEFAULT"
__nv_reservedSMEM_offset_0_alias:
	.zero		0
	.zero		64


//--------------------- .nv.constant0.AddOneKernel --------------------------
	.section	.nv.constant0.AddOneKernel,"a",@progbits
	.sectionflags	@""
	.align	4
.nv.constant0.AddOneKernel:
	.zero		904


//--------------------- SYMBOLS --------------------------

	.type		.nv.reservedSmem.offset0,@object
	.size		.nv.reservedSmem.offset0,0x4
